	.headerflags	@"EF_CUDA_TEXMODE_UNIFIED EF_CUDA_64BIT_ADDRESS EF_CUDA_ACCELERATORS EF_CUDA_SM90 EF_CUDA_VIRTUAL_SM(EF_CUDA_SM90)"
	.elftype	@"ET_EXEC"


//--------------------- .nv.info                  --------------------------
	.section	.nv.info,"",@"SHT_CUDA_INFO"
	.align	4


	//----- nvinfo : EIATTR_REGCOUNT
	.align		4
        /*0000*/ 	.byte	0x04, 0x2f
        /*0002*/ 	.short	(.L_3 - .L_2)
	.align		4
.L_2:
        /*0004*/ 	.word	index@(triton_poi_fused__native_batch_norm_legit_no_training_convolution_leaky_relu_leaky_relu_backward_1)
        /*0008*/ 	.word	0x0000001b


	//----- nvinfo : EIATTR_MIN_STACK_SIZE
	.align		4
.L_3:
        /*000c*/ 	.byte	0x04, 0x12
        /*000e*/ 	.short	(.L_5 - .L_4)
	.align		4
.L_4:
        /*0010*/ 	.word	index@(triton_poi_fused__native_batch_norm_legit_no_training_convolution_leaky_relu_leaky_relu_backward_1)
        /*0014*/ 	.word	0x00000000


	//----- nvinfo : EIATTR_FRAME_SIZE
	.align		4
.L_5:
        /*0018*/ 	.byte	0x04, 0x11
        /*001a*/ 	.short	(.L_7 - .L_6)
	.align		4
.L_6:
        /*001c*/ 	.word	index@(triton_poi_fused__native_batch_norm_legit_no_training_convolution_leaky_relu_leaky_relu_backward_1)
        /*0020*/ 	.word	0x00000000


	//----- nvinfo : EIATTR_MIN_STACK_SIZE
	.align		4
.L_7:
        /*0024*/ 	.byte	0x04, 0x12
        /*0026*/ 	.short	(.L_9 - .L_8)
	.align		4
.L_8:
        /*0028*/ 	.word	index@(triton_poi_fused__native_batch_norm_legit_no_training_convolution_leaky_relu_leaky_relu_backward_1)
        /*002c*/ 	.word	0x00000000
.L_9:


//--------------------- .nv.info.triton_poi_fused__native_batch_norm_legit_no_training_convolution_leaky_relu_leaky_relu_backward_1 --------------------------
	.section	.nv.info.triton_poi_fused__native_batch_norm_legit_no_training_convolution_leaky_relu_leaky_relu_backward_1,"",@"SHT_CUDA_INFO"
	.sectionflags	@""
	.align	4


	//----- nvinfo : EIATTR_CUDA_API_VERSION
	.align		4
        /*0000*/ 	.byte	0x04, 0x37
        /*0002*/ 	.short	(.L_11 - .L_10)
.L_10:
        /*0004*/ 	.word	0x0000007c


	//----- nvinfo : EIATTR_KPARAM_INFO
	.align		4
.L_11:
        /*0008*/ 	.byte	0x04, 0x17
        /*000a*/ 	.short	(.L_13 - .L_12)
.L_12:
        /*000c*/ 	.word	0x00000000
        /*0010*/ 	.short	0x0008
        /*0012*/ 	.short	0x0040
        /*0014*/ 	.byte	0x00, 0xf0, 0x11, 0x00


	//----- nvinfo : EIATTR_KPARAM_INFO
	.align		4
.L_13:
        /*0018*/ 	.byte	0x04, 0x17
        /*001a*/ 	.short	(.L_15 - .L_14)
.L_14:
        /*001c*/ 	.word	0x00000000
        /*0020*/ 	.short	0x0007
        /*0022*/ 	.short	0x0038
        /*0024*/ 	.byte	0x00, 0xf4, 0x21, 0x00


	//----- nvinfo : EIATTR_KPARAM_INFO
	.align		4
.L_15:
        /*0028*/ 	.byte	0x04, 0x17
        /*002a*/ 	.short	(.L_17 - .L_16)
.L_16:
        /*002c*/ 	.word	0x00000000
        /*0030*/ 	.short	0x0006
        /*0032*/ 	.short	0x0030
        /*0034*/ 	.byte	0x00, 0xf4, 0x21, 0x00


	//----- nvinfo : EIATTR_KPARAM_INFO
	.align		4
.L_17:
        /*0038*/ 	.byte	0x04, 0x17
        /*003a*/ 	.short	(.L_19 - .L_18)
.L_18:
        /*003c*/ 	.word	0x00000000
        /*0040*/ 	.short	0x0005
        /*0042*/ 	.short	0x0028
        /*0044*/ 	.byte	0x00, 0xf4, 0x21, 0x00


	//----- nvinfo : EIATTR_KPARAM_INFO
	.align		4
.L_19:
        /*0048*/ 	.byte	0x04, 0x17
        /*004a*/ 	.short	(.L_21 - .L_20)
.L_20:
        /*004c*/ 	.word	0x00000000
        /*0050*/ 	.short	0x0004
        /*0052*/ 	.short	0x0020
        /*0054*/ 	.byte	0x00, 0xf4, 0x21, 0x00


	//----- nvinfo : EIATTR_KPARAM_INFO
	.align		4
.L_21:
        /*0058*/ 	.byte	0x04, 0x17
        /*005a*/ 	.short	(.L_23 - .L_22)
.L_22:
        /*005c*/ 	.word	0x00000000
        /*0060*/ 	.short	0x0003
        /*0062*/ 	.short	0x0018
        /*0064*/ 	.byte	0x00, 0xf4, 0x21, 0x00


	//----- nvinfo : EIATTR_KPARAM_INFO
	.align		4
.L_23:
        /*0068*/ 	.byte	0x04, 0x17
        /*006a*/ 	.short	(.L_25 - .L_24)
.L_24:
        /*006c*/ 	.word	0x00000000
        /*0070*/ 	.short	0x0002
        /*0072*/ 	.short	0x0010
        /*0074*/ 	.byte	0x00, 0xf4, 0x21, 0x00


	//----- nvinfo : EIATTR_KPARAM_INFO
	.align		4
.L_25:
        /*0078*/ 	.byte	0x04, 0x17
        /*007a*/ 	.short	(.L_27 - .L_26)
.L_26:
        /*007c*/ 	.word	0x00000000
        /*0080*/ 	.short	0x0001
        /*0082*/ 	.short	0x0008
        /*0084*/ 	.byte	0x00, 0xf4, 0x21, 0x00


	//----- nvinfo : EIATTR_KPARAM_INFO
	.align		4
.L_27:
        /*0088*/ 	.byte	0x04, 0x17
        /*008a*/ 	.short	(.L_29 - .L_28)
.L_28:
        /*008c*/ 	.word	0x00000000
        /*0090*/ 	.short	0x0000
        /*0092*/ 	.short	0x0000
        /*0094*/ 	.byte	0x00, 0xf4, 0x21, 0x00


	//----- nvinfo : EIATTR_SPARSE_MMA_MASK
	.align		4
.L_29:
        /*0098*/ 	.byte	0x03, 0x50
        /*009a*/ 	.short	0x0000


	//----- nvinfo : EIATTR_MAXREG_COUNT
	.align		4
        /*009c*/ 	.byte	0x03, 0x1b
        /*009e*/ 	.short	0x00ff


	//----- nvinfo : EIATTR_EXIT_INSTR_OFFSETS
	.align		4
        /*00a0*/ 	.byte	0x04, 0x1c
        /*00a2*/ 	.short	(.L_31 - .L_30)


	//   ....[0]....
.L_30:
        /*00a4*/ 	.word	0x000005c0


	//   ....[1]....
        /*00a8*/ 	.word	0x000005e0


	//----- nvinfo : EIATTR_REQNTID
	.align		4
.L_31:
        /*00ac*/ 	.byte	0x04, 0x10
        /*00ae*/ 	.short	(.L_33 - .L_32)
.L_32:
        /*00b0*/ 	.word	0x00000080
        /*00b4*/ 	.word	0x00000001
        /*00b8*/ 	.word	0x00000001


	//----- nvinfo : EIATTR_CBANK_PARAM_SIZE
	.align		4
.L_33:
        /*00bc*/ 	.byte	0x03, 0x19
        /*00be*/ 	.short	0x0044


	//----- nvinfo : EIATTR_PARAM_CBANK
	.align		4
        /*00c0*/ 	.byte	0x04, 0x0a
        /*00c2*/ 	.short	(.L_35 - .L_34)
	.align		4
.L_34:
        /*00c4*/ 	.word	index@(.nv.constant0.triton_poi_fused__native_batch_norm_legit_no_training_convolution_leaky_relu_leaky_relu_backward_1)
        /*00c8*/ 	.short	0x0210
        /*00ca*/ 	.short	0x0044


	//----- nvinfo : EIATTR_SW_WAR
	.align		4
.L_35:
        /*00cc*/ 	.byte	0x04, 0x36
        /*00ce*/ 	.short	(.L_37 - .L_36)
.L_36:
        /*00d0*/ 	.word	0x00000008
.L_37:


//--------------------- .nv.callgraph             --------------------------
	.section	.nv.callgraph,"",@"SHT_CUDA_CALLGRAPH"
	.align	4
	.sectionentsize	8
	.align		4
        /*0000*/ 	.word	0x00000000
	.align		4
        /*0004*/ 	.word	0xffffffff
	.align		4
        /*0008*/ 	.word	0x00000000
	.align		4
        /*000c*/ 	.word	0xfffffffe
	.align		4
        /*0010*/ 	.word	0x00000000
	.align		4
        /*0014*/ 	.word	0xfffffffd
	.align		4
        /*0018*/ 	.word	0x00000000
	.align		4
        /*001c*/ 	.word	0xfffffffc


//--------------------- .nv.constant4             --------------------------
	.section	.nv.constant4,"a",@progbits
	.align	8
	.align		8
.nv.constant4:
        /*0000*/ 	.dword	_$_str
	.align		8
        /*0008*/ 	.dword	_$_str_$_2


//--------------------- .text.triton_poi_fused__native_batch_norm_legit_no_training_convolution_leaky_relu_leaky_relu_backward_1 --------------------------
	.section	.text.triton_poi_fused__native_batch_norm_legit_no_training_convolution_leaky_relu_leaky_relu_backward_1,"ax",@progbits
	.align	128
        .global         triton_poi_fused__native_batch_norm_legit_no_training_convolution_leaky_relu_leaky_relu_backward_1
        .type           triton_poi_fused__native_batch_norm_legit_no_training_convolution_leaky_relu_leaky_relu_backward_1,@function
        .size           triton_poi_fused__native_batch_norm_legit_no_training_convolution_leaky_relu_leaky_relu_backward_1,(.L_x_1 - triton_poi_fused__native_batch_norm_legit_no_training_convolution_leaky_relu_leaky_relu_backward_1)
        .other          triton_poi_fused__native_batch_norm_legit_no_training_convolution_leaky_relu_leaky_relu_backward_1,@"STO_CUDA_ENTRY STV_DEFAULT"
triton_poi_fused__native_batch_norm_legit_no_training_convolution_leaky_relu_leaky_relu_backward_1:
.text.triton_poi_fused__native_batch_norm_legit_no_training_convolution_leaky_relu_leaky_relu_backward_1:
[----:B------:R-:W0:Y:S01]  /*0000*/  LDC R1, c[0x0][0x28] ;  /* 0x00000a00ff017b82 */ /* 0x000e220000000800 */
[----:B------:R-:W1:Y:S07]  /*0010*/  S2R R0, SR_TID.X ;  /* 0x0000000000007919 */ /* 0x000e6e0000002100 */
[----:B------:R-:W2:Y:S01]  /*0020*/  LDC.64 R10, c[0x0][0x230] ;  /* 0x00008c00ff0a7b82 */ /* 0x000ea20000000a00 */
[----:B------:R-:W-:Y:S01]  /*0030*/  HFMA2.MMA R20, -RZ, RZ, 0, 0 ;  /* 0x00000000ff147435 */ /* 0x000fe200000001ff */
[----:B------:R-:W-:Y:S01]  /*0040*/  MOV R14, RZ ;  /* 0x000000ff000e7202 */ /* 0x000fe20000000f00 */
[----:B------:R-:W3:Y:S01]  /*0050*/  S2R R15, SR_CTAID.X ;  /* 0x00000000000f7919 */ /* 0x000ee20000002500 */
[----:B------:R-:W-:-:S04]  /*0060*/  ULDC.64 UR4, c[0x0][0x208] ;  /* 0x0000820000047ab9 */ /* 0x000fc80000000a00 */
[----:B------:R-:W4:Y:S08]  /*0070*/  LDC.64 R6, c[0x0][0x210] ;  /* 0x00008400ff067b82 */ /* 0x000f300000000a00 */
[----:B------:R-:W5:Y:S08]  /*0080*/  LDC.64 R16, c[0x0][0x220] ;  /* 0x00008800ff107b82 */ /* 0x000f700000000a00 */
[----:B------:R-:W2:Y:S08]  /*0090*/  LDC.64 R12, c[0x0][0x228] ;  /* 0x00008a00ff0c7b82 */ /* 0x000eb00000000a00 */
[----:B------:R-:W4:Y:S01]  /*00a0*/  LDC.64 R8, c[0x0][0x238] ;  /* 0x00008e00ff087b82 */ /* 0x000f220000000a00 */
[----:B-1----:R-:W-:-:S02]  /*00b0*/  SHF.L.U32 R0, R0, 0x1, RZ ;  /* 0x0000000100007819 */ /* 0x002fc400000006ff */
[----:B------:R-:W-:Y:S02]  /*00c0*/  CS2R R18, SRZ ;  /* 0x0000000000127805 */ /* 0x000fe4000001ff00 */
[----:B------:R-:W-:Y:S01]  /*00d0*/  CS2R R4, SRZ ;  /* 0x0000000000047805 */ /* 0x000fe2000001ff00 */
[----:B------:R-:W-:Y:S01]  /*00e0*/  HFMA2.MMA R24, -RZ, RZ, 0, 0 ;  /* 0x00000000ff187435 */ /* 0x000fe200000001ff */
[----:B------:R-:W-:Y:S02]  /*00f0*/  LOP3.LUT R0, R0, 0xfe, RZ, 0xc0, !PT ;  /* 0x000000fe00007812 */ /* 0x000fe400078ec0ff */
[----:B------:R-:W-:Y:S01]  /*0100*/  CS2R R22, SRZ ;  /* 0x0000000000167805 */ /* 0x000fe2000001ff00 */
[----:B------:R-:W-:Y:S01]  /*0110*/  ULDC.64 UR6, c[0x0][0x248] ;  /* 0x0000920000067ab9 */ /* 0x000fe20000000a00 */
[----:B---3--:R-:W-:-:S04]  /*0120*/  LEA R15, R15, R0, 0x8 ;  /* 0x000000000f0f7211 */ /* 0x008fc800078e40ff */
[C---:B------:R-:W-:Y:S01]  /*0130*/  ISETP.GE.AND P0, PT, R15.reuse, 0xc400, PT ;  /* 0x0000c4000f00780c */ /* 0x040fe20003f06270 */
[----:B------:R-:W-:-:S05]  /*0140*/  IMAD.HI R0, R15, 0x5397829d, RZ ;  /* 0x5397829d0f007827 */ /* 0x000fca00078e02ff */
[----:B------:R-:W-:-:S04]  /*0150*/  SHF.R.U32.HI R3, RZ, 0x1f, R0 ;  /* 0x0000001fff037819 */ /* 0x000fc80000011600 */
[----:B------:R-:W-:-:S04]  /*0160*/  LEA.HI.SX32 R0, R0, R3, 0x16 ;  /* 0x0000000300007211 */ /* 0x000fc800078fb2ff */
[----:B------:R-:W-:-:S04]  /*0170*/  LEA.HI R2, R0, R0, RZ, 0x2 ;  /* 0x0000000000027211 */ /* 0x000fc800078f10ff */
[----:B------:R-:W-:Y:S02]  /*0180*/  LOP3.LUT R21, R2, 0xfffffffc, RZ, 0xc0, !PT ;  /* 0xfffffffc02157812 */ /* 0x000fe400078ec0ff */
[----:B------:R-:W1:Y:S02]  /*0190*/  LDC.64 R2, c[0x0][0x240] ;  /* 0x00009000ff027b82 */ /* 0x000e640000000a00 */
[----:B------:R-:W-:-:S05]  /*01a0*/  IADD3 R21, R0, -R21, RZ ;  /* 0x8000001500157210 */ /* 0x000fca0007ffe0ff */
[----:B--2---:R-:W-:-:S05]  /*01b0*/  IMAD.WIDE R10, R21, 0x4, R10 ;  /* 0x00000004150a7825 */ /* 0x004fca00078e020a */
[----:B------:R-:W2:Y:S04]  /*01c0*/  @!P0 LDG.E.EL R20, desc[UR4][R10.64] ;  /* 0x000000040a148981 */ /* 0x000ea8000c2e1900 */
[----:B------:R5:W3:Y:S01]  /*01d0*/  @!P0 LDG.E.EL R14, desc[UR4][R10.64] ;  /* 0x000000040a0e8981 */ /* 0x000ae2000c2e1900 */
[----:B----4-:R-:W-:-:S04]  /*01e0*/  IMAD.WIDE R6, R15, 0x4, R6 ;  /* 0x000000040f067825 */ /* 0x010fc800078e0206 */
[C---:B0-----:R-:W-:Y:S01]  /*01f0*/  IMAD.WIDE R12, R21.reuse, 0x4, R12 ;  /* 0x00000004150c7825 */ /* 0x041fe200078e020c */
[----:B------:R-:W4:Y:S03]  /*0200*/  @!P0 LDG.E.64 R4, desc[UR4][R6.64] ;  /* 0x0000000406048981 */ /* 0x000f26000c1e1b00 */
[----:B-----5:R-:W-:Y:S01]  /*0210*/  IMAD.WIDE R10, R21, 0x4, R16 ;  /* 0x00000004150a7825 */ /* 0x020fe200078e0210 */
[----:B------:R-:W-:-:S04]  /*0220*/  CS2R R16, SRZ ;  /* 0x0000000000107805 */ /* 0x000fc8000001ff00 */
[----:B------:R-:W4:Y:S04]  /*0230*/  @!P0 LDG.E.EL R18, desc[UR4][R10.64] ;  /* 0x000000040a128981 */ /* 0x000f28000c2e1900 */
[----:B------:R-:W5:Y:S04]  /*0240*/  @!P0 LDG.E.EL R19, desc[UR4][R10.64] ;  /* 0x000000040a138981 */ /* 0x000f68000c2e1900 */
[----:B------:R-:W4:Y:S01]  /*0250*/  @!P0 LDG.E.EL R16, desc[UR4][R12.64] ;  /* 0x000000040c108981 */ /* 0x000f22000c2e1900 */
[----:B------:R-:W-:-:S03]  /*0260*/  IMAD.WIDE R8, R21, 0x4, R8 ;  /* 0x0000000415087825 */ /* 0x000fc600078e0208 */
[----:B------:R-:W4:Y:S01]  /*0270*/  @!P0 LDG.E.EL R17, desc[UR4][R12.64] ;  /* 0x000000040c118981 */ /* 0x000f22000c2e1900 */
[----:B-1----:R-:W-:Y:S01]  /*0280*/  IMAD.WIDE R2, R21, 0x4, R2 ;  /* 0x0000000415027825 */ /* 0x002fe200078e0202 */
[----:B------:R-:W-:Y:S02]  /*0290*/  MOV R21, RZ ;  /* 0x000000ff00157202 */ /* 0x000fe40000000f00 */
[----:B------:R-:W4:Y:S04]  /*02a0*/  @!P0 LDG.E.EL R24, desc[UR4][R8.64] ;  /* 0x0000000408188981 */ /* 0x000f28000c2e1900 */
[----:B------:R-:W4:Y:S04]  /*02b0*/  @!P0 LDG.E.EL R23, desc[UR4][R2.64] ;  /* 0x0000000402178981 */ /* 0x000f28000c2e1900 */
[----:B------:R-:W4:Y:S04]  /*02c0*/  @!P0 LDG.E.EL R22, desc[UR4][R8.64] ;  /* 0x0000000408168981 */ /* 0x000f28000c2e1900 */
[----:B------:R0:W4:Y:S02]  /*02d0*/  @!P0 LDG.E.EL R21, desc[UR4][R2.64] ;  /* 0x0000000402158981 */ /* 0x000124000c2e1900 */
[----:B0-----:R-:W-:Y:S01]  /*02e0*/  HFMA2.MMA R3, -RZ, RZ, 1.625, 0 ;  /* 0x3e800000ff037435 */ /* 0x001fe200000001ff */
[----:B--2---:R-:W-:Y:S01]  /*02f0*/  FADD R20, R20, 9.9999997473787516356e-06 ;  /* 0x3727c5ac14147421 */ /* 0x004fe20000000000 */
[----:B---3--:R-:W-:-:S03]  /*0300*/  FADD R14, R14, 9.9999997473787516356e-06 ;  /* 0x3727c5ac0e0e7421 */ /* 0x008fc60000000000 */
[----:B------:R-:W0:Y:S08]  /*0310*/  MUFU.SQRT R11, R20 ;  /* 0x00000014000b7308 */ /* 0x000e300000002000 */
[----:B------:R-:W1:Y:S01]  /*0320*/  MUFU.SQRT R10, R14 ;  /* 0x0000000e000a7308 */ /* 0x000e620000002000 */
[C---:B0-----:R-:W-:Y:S02]  /*0330*/  FSETP.GT.AND P2, PT, R11.reuse, 8.50705917302346158658e+37, PT ;  /* 0x7e8000000b00780b */ /* 0x041fe40003f44000 */
[----:B------:R-:W-:-:S02]  /*0340*/  FSETP.GEU.AND P4, PT, R11, 1.175494350822287508e-38, PT ;  /* 0x008000000b00780b */ /* 0x000fc40003f8e000 */
[C---:B-1----:R-:W-:Y:S02]  /*0350*/  FSETP.GT.AND P1, PT, R10.reuse, 8.50705917302346158658e+37, PT ;  /* 0x7e8000000a00780b */ /* 0x042fe40003f24000 */
[----:B------:R-:W-:-:S07]  /*0360*/  FSETP.GEU.AND P3, PT, R10, 1.175494350822287508e-38, PT ;  /* 0x008000000a00780b */ /* 0x000fce0003f6e000 */
[----:B------:R-:W-:-:S04]  /*0370*/  @P2 FMUL R11, R11, 0.25 ;  /* 0x3e8000000b0b2820 */ /* 0x000fc80000400000 */
[----:B------:R-:W-:Y:S01]  /*0380*/  @!P4 FMUL R11, R11, 16777216 ;  /* 0x4b8000000b0bc820 */ /* 0x000fe20000400000 */
[----:B------:R-:W-:-:S04]  /*0390*/  @P1 FMUL R10, R10, 0.25 ;  /* 0x3e8000000a0a1820 */ /* 0x000fc80000400000 */
[----:B------:R-:W-:Y:S01]  /*03a0*/  @!P3 FMUL R10, R10, 16777216 ;  /* 0x4b8000000a0ab820 */ /* 0x000fe20000400000 */
[----:B------:R-:W0:Y:S01]  /*03b0*/  MUFU.RCP R11, R11 ;  /* 0x0000000b000b7308 */ /* 0x000e220000001000 */
[----:B------:R-:W-:-:S07]  /*03c0*/  FSEL R2, R3, 1, P2 ;  /* 0x3f80000003027808 */ /* 0x000fce0001000000 */
[----:B------:R-:W1:Y:S01]  /*03d0*/  MUFU.RCP R10, R10 ;  /* 0x0000000a000a7308 */ /* 0x000e620000001000 */
[----:B------:R-:W-:Y:S01]  /*03e0*/  FSEL R3, R3, 1, P1 ;  /* 0x3f80000003037808 */ /* 0x000fe20000800000 */
[----:B------:R-:W-:Y:S01]  /*03f0*/  @!P4 FMUL R2, R2, 16777216 ;  /* 0x4b8000000202c820 */ /* 0x000fe20000400000 */
[----:B----4-:R-:W-:Y:S01]  /*0400*/  FADD R5, R18, R5 ;  /* 0x0000000512057221 */ /* 0x010fe20000000000 */
[----:B-----5:R-:W-:Y:S02]  /*0410*/  FADD R4, R19, R4 ;  /* 0x0000000413047221 */ /* 0x020fe40000000000 */
[----:B------:R-:W-:Y:S01]  /*0420*/  @!P3 FMUL R3, R3, 16777216 ;  /* 0x4b8000000303b820 */ /* 0x000fe20000400000 */
[----:B0-----:R-:W-:Y:S01]  /*0430*/  FMUL R2, R11, R2 ;  /* 0x000000020b027220 */ /* 0x001fe20000400000 */
[----:B------:R-:W-:Y:S01]  /*0440*/  FADD R9, R5, -R16 ;  /* 0x8000001005097221 */ /* 0x000fe20000000000 */
[----:B------:R-:W-:-:S03]  /*0450*/  FADD R8, R4, -R17 ;  /* 0x8000001104087221 */ /* 0x000fc60000000000 */
[----:B------:R-:W-:Y:S01]  /*0460*/  FMUL R2, R2, R9 ;  /* 0x0000000902027220 */ /* 0x000fe20000400000 */
[----:B-1----:R-:W-:-:S03]  /*0470*/  FMUL R3, R10, R3 ;  /* 0x000000030a037220 */ /* 0x002fc60000400000 */
[----:B------:R-:W-:Y:S01]  /*0480*/  FFMA R23, R2, R24, R23 ;  /* 0x0000001802177223 */ /* 0x000fe20000000017 */
[----:B------:R-:W-:Y:S02]  /*0490*/  FMUL R8, R3, R8 ;  /* 0x0000000803087220 */ /* 0x000fe40000400000 */
[----:B------:R-:W0:Y:S02]  /*04a0*/  LDC.64 R2, c[0x0][0x218] ;  /* 0x00008600ff027b82 */ /* 0x000e240000000a00 */
[----:B------:R-:W-:Y:S01]  /*04b0*/  FFMA R22, R8, R22, R21 ;  /* 0x0000001608167223 */ /* 0x000fe20000000015 */
[----:B------:R-:W-:-:S04]  /*04c0*/  FSETP.GT.AND P1, PT, R23, RZ, PT ;  /* 0x000000ff1700720b */ /* 0x000fc80003f24000 */
[----:B------:R-:W-:Y:S01]  /*04d0*/  FSETP.GT.AND P2, PT, R22, RZ, PT ;  /* 0x000000ff1600720b */ /* 0x000fe20003f44000 */
[----:B------:R-:W-:-:S04]  /*04e0*/  IMAD R9, R0, -0xc40, R15 ;  /* 0xfffff3c000097824 */ /* 0x000fc800078e020f */
[----:B------:R-:W-:-:S04]  /*04f0*/  IMAD R9, R0, 0xc80, R9 ;  /* 0x00000c8000097824 */ /* 0x000fc800078e0209 */
[----:B------:R-:W-:-:S04]  /*0500*/  @!P1 FMUL R23, R23, 0.0099999997764825820923 ;  /* 0x3c23d70a17179820 */ /* 0x000fc80000400000 */
[----:B------:R-:W-:Y:S01]  /*0510*/  @!P2 FMUL R22, R22, 0.0099999997764825820923 ;  /* 0x3c23d70a1616a820 */ /* 0x000fe20000400000 */
[----:B------:R-:W-:Y:S02]  /*0520*/  FSETP.GT.AND P2, PT, R23, RZ, PT ;  /* 0x000000ff1700720b */ /* 0x000fe40003f44000 */
[----:B------:R-:W-:Y:S01]  /*0530*/  IADD3 R8, P1, R9, UR6, RZ ;  /* 0x0000000609087c10 */ /* 0x000fe2000ff3e0ff */
[----:B0-----:R-:W-:Y:S01]  /*0540*/  IMAD.WIDE R2, R15, 0x4, R2 ;  /* 0x000000040f027825 */ /* 0x001fe200078e0202 */
[----:B------:R-:W-:Y:S01]  /*0550*/  FSETP.GT.AND P3, PT, R22, RZ, PT ;  /* 0x000000ff1600720b */ /* 0x000fe20003f64000 */
[----:B------:R0:W-:Y:S01]  /*0560*/  @!P0 STG.E.64 desc[UR4][R6.64], R4 ;  /* 0x0000000406008986 */ /* 0x0001e2000c101b04 */
[----:B------:R-:W-:Y:S02]  /*0570*/  SEL R11, RZ, 0x100, !P2 ;  /* 0x00000100ff0b7807 */ /* 0x000fe40005000000 */
[----:B------:R-:W-:Y:S01]  /*0580*/  SEL R0, RZ, 0x1, !P3 ;  /* 0x00000001ff007807 */ /* 0x000fe20005800000 */
[----:B------:R0:W-:Y:S01]  /*0590*/  @!P0 STG.E.64 desc[UR4][R2.64], R22 ;  /* 0x0000001602008986 */ /* 0x0001e2000c101b04 */
[----:B------:R-:W-:-:S02]  /*05a0*/  LEA.HI.X.SX32 R9, R9, UR7, 0x1, P1 ;  /* 0x0000000709097c11 */ /* 0x000fc400088f0eff */
[----:B------:R-:W-:Y:S01]  /*05b0*/  IADD3 R11, R0, R11, RZ ;  /* 0x0000000b000b7210 */ /* 0x000fe20007ffe0ff */
[----:B0-----:R-:W-:Y:S06]  /*05c0*/  @P0 EXIT ;  /* 0x000000000000094d */ /* 0x001fec0003800000 */
[----:B------:R-:W-:Y:S01]  /*05d0*/  STG.E.U16 desc[UR4][R8.64], R11 ;  /* 0x0000000b08007986 */ /* 0x000fe2000c101504 */
[----:B------:R-:W-:Y:S05]  /*05e0*/  EXIT ;  /* 0x000000000000794d */ /* 0x000fea0003800000 */
.L_x_0:
[----:B------:R-:W-:-:S00]  /*05f0*/  BRA `(.L_x_0) ;  /* 0xfffffffc00fc7947 */ /* 0x000fc0000383ffff */
[----:B------:R-:W-:-:S00]  /*0600*/  NOP ;  /* 0x0000000000007918 */ /* 0x000fc00000000000 */
[----:B------:R-:W-:-:S00]  /*0610*/  NOP ;  /* 0x0000000000007918 */ /* 0x000fc00000000000 */
[----:B------:R-:W-:-:S00]  /*0620*/  NOP ;  /* 0x0000000000007918 */ /* 0x000fc00000000000 */
[----:B------:R-:W-:-:S00]  /*0630*/  NOP ;  /* 0x0000000000007918 */ /* 0x000fc00000000000 */
[----:B------:R-:W-:-:S00]  /*0640*/  NOP ;  /* 0x0000000000007918 */ /* 0x000fc00000000000 */
[----:B------:R-:W-:-:S00]  /*0650*/  NOP ;  /* 0x0000000000007918 */ /* 0x000fc00000000000 */
[----:B------:R-:W-:-:S00]  /*0660*/  NOP ;  /* 0x0000000000007918 */ /* 0x000fc00000000000 */
[----:B------:R-:W-:-:S00]  /*0670*/  NOP ;  /* 0x0000000000007918 */ /* 0x000fc00000000000 */
.L_x_1:


//--------------------- .nv.global.init           --------------------------
	.section	.nv.global.init,"aw",@progbits
.nv.global.init:
	.type		_$_str,@object
	.size		_$_str,(_$_str_$_2 - _$_str)
_$_str:
        /*0000*/ 	.byte	0x5f, 0x5f, 0x43, 0x55, 0x44, 0x41, 0x5f, 0x46, 0x54, 0x5a, 0x00
	.type		_$_str_$_2,@object
	.size		_$_str_$_2,(.L_1 - _$_str_$_2)
_$_str_$_2:
        /*000b*/ 	.byte	0x5f, 0x5f, 0x43, 0x55, 0x44, 0x41, 0x5f, 0x50, 0x52, 0x45, 0x43, 0x5f, 0x53, 0x51, 0x52, 0x54
        /*001b*/ 	.byte	0x00
.L_1:


//--------------------- .nv.constant0.triton_poi_fused__native_batch_norm_legit_no_training_convolution_leaky_relu_leaky_relu_backward_1 --------------------------
	.section	.nv.constant0.triton_poi_fused__native_batch_norm_legit_no_training_convolution_leaky_relu_leaky_relu_backward_1,"a",@progbits
	.sectionflags	@""
	.align	4
.nv.constant0.triton_poi_fused__native_batch_norm_legit_no_training_convolution_leaky_relu_leaky_relu_backward_1:
	.zero		596
